//
// Generated by NVIDIA NVVM Compiler
//
// Compiler Build ID: CL-36424714
// Cuda compilation tools, release 13.0, V13.0.88
// Based on NVVM 20.0.0
//

.version 9.0
.target sm_100
.address_size 64

	// .globl	default_function_kernel

.visible .entry default_function_kernel(
	.param .u64 .ptr .align 1 default_function_kernel_param_0,
	.param .u64 .ptr .align 1 default_function_kernel_param_1
)
.maxntid 4
{
	.reg .pred 	%p<34>;
	.reg .b32 	%r<27>;
	.reg .b32 	%f<124>;
	.reg .b64 	%rd<9>;

	ld.param.u64 	%rd3, [default_function_kernel_param_0];
	ld.param.u64 	%rd4, [default_function_kernel_param_1];
	cvta.to.global.u64 	%rd5, %rd3;
	cvta.to.global.u64 	%rd6, %rd4;
	mov.u32 	%r4, %ctaid.x;
	shl.b32 	%r5, %r4, 2;
	mov.u32 	%r6, %tid.x;
	or.b32  	%r7, %r5, %r6;
	mul.wide.u32 	%rd7, %r7, 4;
	add.s64 	%rd1, %rd6, %rd7;
	mul.hi.u32 	%r8, %r4, 1717986919;
	shr.u32 	%r9, %r8, 4;
	mul.lo.s32 	%r10, %r9, 40;
	sub.s32 	%r1, %r4, %r10;
	setp.lt.u32 	%p5, %r1, 20;
	shr.u32 	%r11, %r8, 3;
	mul.lo.s32 	%r12, %r11, 20;
	sub.s32 	%r13, %r4, %r12;
	and.b32  	%r2, %r13, 30;
	shl.b32 	%r14, %r4, 3;
	and.b32  	%r15, %r14, 8;
	shl.b32 	%r16, %r6, 1;
	or.b32  	%r17, %r15, %r16;
	mul.lo.s32 	%r18, %r9, 960;
	selp.b32 	%r19, 0, 640, %p5;
	shl.b32 	%r20, %r13, 4;
	and.b32  	%r21, %r20, 480;
	or.b32  	%r22, %r16, %r18;
	or.b32  	%r23, %r22, %r15;
	add.s32 	%r24, %r23, %r19;
	add.s32 	%r25, %r24, %r21;
	add.s32 	%r26, %r25, -337;
	setp.eq.s32 	%p6, %r2, 0;
	or.pred  	%p1, %p5, %p6;
	setp.eq.s32 	%p7, %r17, 0;
	or.pred  	%p8, %p1, %p7;
	mul.wide.s32 	%rd8, %r26, 4;
	add.s64 	%rd2, %rd5, %rd8;
	mov.f32 	%f101, 0fFF7FFFFD;
	@%p8 bra 	$L__BB0_2;
	ld.global.nc.f32 	%f101, [%rd2];
$L__BB0_2:
	mov.f32 	%f102, 0fFF7FFFFD;
	@%p1 bra 	$L__BB0_4;
	ld.global.nc.f32 	%f102, [%rd2+4];
$L__BB0_4:
	max.f32 	%f71, %f101, 0fFF7FFFFD;
	max.f32 	%f5, %f71, %f102;
	mov.f32 	%f103, 0fFF7FFFFD;
	@%p1 bra 	$L__BB0_6;
	ld.global.nc.f32 	%f103, [%rd2+8];
$L__BB0_6:
	setp.eq.s32 	%p9, %r17, 0;
	setp.lt.u32 	%p10, %r1, 20;
	max.f32 	%f8, %f5, %f103;
	or.pred  	%p2, %p10, %p9;
	mov.f32 	%f104, 0fFF7FFFFD;
	@%p2 bra 	$L__BB0_8;
	ld.global.nc.f32 	%f104, [%rd2+64];
$L__BB0_8:
	setp.lt.u32 	%p11, %r1, 20;
	max.f32 	%f11, %f8, %f104;
	mov.f32 	%f105, 0fFF7FFFFD;
	@%p11 bra 	$L__BB0_10;
	ld.global.nc.f32 	%f105, [%rd2+68];
$L__BB0_10:
	setp.lt.u32 	%p12, %r1, 20;
	max.f32 	%f14, %f11, %f105;
	mov.f32 	%f106, 0fFF7FFFFD;
	@%p12 bra 	$L__BB0_12;
	ld.global.nc.f32 	%f106, [%rd2+72];
$L__BB0_12:
	max.f32 	%f17, %f14, %f106;
	mov.f32 	%f107, 0fFF7FFFFD;
	@%p2 bra 	$L__BB0_14;
	ld.global.nc.f32 	%f107, [%rd2+128];
$L__BB0_14:
	setp.lt.u32 	%p13, %r1, 20;
	max.f32 	%f20, %f17, %f107;
	mov.f32 	%f108, 0fFF7FFFFD;
	@%p13 bra 	$L__BB0_16;
	ld.global.nc.f32 	%f108, [%rd2+132];
$L__BB0_16:
	setp.lt.u32 	%p14, %r1, 20;
	max.f32 	%f23, %f20, %f108;
	mov.f32 	%f109, 0fFF7FFFFD;
	@%p14 bra 	$L__BB0_18;
	ld.global.nc.f32 	%f109, [%rd2+136];
$L__BB0_18:
	setp.eq.s32 	%p15, %r17, 0;
	setp.eq.s32 	%p16, %r2, 0;
	max.f32 	%f26, %f23, %f109;
	or.pred  	%p17, %p16, %p15;
	mov.f32 	%f110, 0fFF7FFFFD;
	@%p17 bra 	$L__BB0_20;
	ld.global.nc.f32 	%f110, [%rd2+1280];
$L__BB0_20:
	setp.eq.s32 	%p18, %r2, 0;
	max.f32 	%f29, %f26, %f110;
	mov.f32 	%f111, 0fFF7FFFFD;
	@%p18 bra 	$L__BB0_22;
	ld.global.nc.f32 	%f111, [%rd2+1284];
$L__BB0_22:
	setp.eq.s32 	%p19, %r2, 0;
	max.f32 	%f32, %f29, %f111;
	mov.f32 	%f112, 0fFF7FFFFD;
	@%p19 bra 	$L__BB0_24;
	ld.global.nc.f32 	%f112, [%rd2+1288];
$L__BB0_24:
	setp.eq.s32 	%p20, %r17, 0;
	max.f32 	%f35, %f32, %f112;
	mov.f32 	%f113, 0fFF7FFFFD;
	@%p20 bra 	$L__BB0_26;
	ld.global.nc.f32 	%f113, [%rd2+1344];
$L__BB0_26:
	setp.eq.s32 	%p21, %r17, 0;
	max.f32 	%f83, %f35, %f113;
	ld.global.nc.f32 	%f84, [%rd2+1348];
	max.f32 	%f85, %f83, %f84;
	ld.global.nc.f32 	%f86, [%rd2+1352];
	max.f32 	%f38, %f85, %f86;
	mov.f32 	%f114, 0fFF7FFFFD;
	@%p21 bra 	$L__BB0_28;
	ld.global.nc.f32 	%f114, [%rd2+1408];
$L__BB0_28:
	setp.eq.s32 	%p22, %r17, 0;
	setp.eq.s32 	%p23, %r2, 0;
	setp.gt.u32 	%p24, %r1, 19;
	max.f32 	%f88, %f38, %f114;
	ld.global.nc.f32 	%f89, [%rd2+1412];
	max.f32 	%f90, %f88, %f89;
	ld.global.nc.f32 	%f91, [%rd2+1416];
	max.f32 	%f41, %f90, %f91;
	or.pred  	%p3, %p23, %p24;
	or.pred  	%p25, %p3, %p22;
	mov.f32 	%f115, 0fFF7FFFFD;
	@%p25 bra 	$L__BB0_30;
	ld.global.nc.f32 	%f115, [%rd2+2560];
$L__BB0_30:
	max.f32 	%f44, %f41, %f115;
	mov.f32 	%f116, 0fFF7FFFFD;
	@%p3 bra 	$L__BB0_32;
	ld.global.nc.f32 	%f116, [%rd2+2564];
$L__BB0_32:
	max.f32 	%f47, %f44, %f116;
	mov.f32 	%f117, 0fFF7FFFFD;
	@%p3 bra 	$L__BB0_34;
	ld.global.nc.f32 	%f117, [%rd2+2568];
$L__BB0_34:
	setp.lt.u32 	%p26, %r1, 20;
	max.f32 	%f50, %f47, %f117;
	setp.ne.s32 	%p27, %r17, 0;
	and.pred  	%p4, %p26, %p27;
	mov.f32 	%f118, 0fFF7FFFFD;
	not.pred 	%p28, %p4;
	@%p28 bra 	$L__BB0_36;
	ld.global.nc.f32 	%f118, [%rd2+2624];
$L__BB0_36:
	setp.gt.u32 	%p29, %r1, 19;
	max.f32 	%f53, %f50, %f118;
	mov.f32 	%f119, 0fFF7FFFFD;
	@%p29 bra 	$L__BB0_38;
	ld.global.nc.f32 	%f119, [%rd2+2628];
$L__BB0_38:
	setp.gt.u32 	%p30, %r1, 19;
	max.f32 	%f56, %f53, %f119;
	mov.f32 	%f120, 0fFF7FFFFD;
	@%p30 bra 	$L__BB0_40;
	ld.global.nc.f32 	%f120, [%rd2+2632];
$L__BB0_40:
	max.f32 	%f59, %f56, %f120;
	mov.f32 	%f121, 0fFF7FFFFD;
	@%p28 bra 	$L__BB0_42;
	ld.global.nc.f32 	%f121, [%rd2+2688];
$L__BB0_42:
	setp.gt.u32 	%p32, %r1, 19;
	max.f32 	%f62, %f59, %f121;
	mov.f32 	%f122, 0fFF7FFFFD;
	@%p32 bra 	$L__BB0_44;
	ld.global.nc.f32 	%f122, [%rd2+2692];
$L__BB0_44:
	setp.gt.u32 	%p33, %r1, 19;
	max.f32 	%f65, %f62, %f122;
	mov.f32 	%f123, 0fFF7FFFFD;
	@%p33 bra 	$L__BB0_46;
	ld.global.nc.f32 	%f123, [%rd2+2696];
$L__BB0_46:
	max.f32 	%f100, %f65, %f123;
	st.global.f32 	[%rd1], %f100;
	ret;

}


// ===== COMPILED SASS (sm_100) =====

	.target	sm_100

	.elftype	@"ET_EXEC"


//--------------------- .note.nv.tkinfo           --------------------------
	.section	.note.nv.tkinfo,"",@"SHT_NOTE"
	.sectionflags	@"SHF_NOTE_NV_TKINFO"
	.tkinfo
        /*0018*/ 	.word	0x00000002
        /*0030*/ 	.string	""
        /*0030*/ 	.string	"ptxas"
        /*0030*/ 	.string	"Cuda compilation tools, release 13.0, V13.0.88"
        /*0030*/ 	.string	"Build cuda_13.0.r13.0/compiler.36424714_0"
        /*0030*/ 	.string	"-arch sm_100 -m 64 "



//--------------------- .note.nv.cuinfo           --------------------------
	.section	.note.nv.cuinfo,"",@"SHT_NOTE"
	.sectionflags	@"SHF_NOTE_NV_CUINFO"
        /*0018*/ 	.short	0x0002
        /*001a*/ 	.short	0x0064
        /*001c*/ 	.short	0x0082
	.zero		2


//--------------------- .nv.info                  --------------------------
	.section	.nv.info,"",@"SHT_CUDA_INFO"
	.align	4


	//----- nvinfo : EIATTR_REGCOUNT
	.align		4
        /*0000*/ 	.byte	0x04, 0x2f
        /*0002*/ 	.short	(.L_1 - .L_0)
	.align		4
.L_0:
        /*0004*/ 	.word	index@(default_function_kernel)
        /*0008*/ 	.word	0x00000022


	//----- nvinfo : EIATTR_FRAME_SIZE
	.align		4
.L_1:
        /*000c*/ 	.byte	0x04, 0x11
        /*000e*/ 	.short	(.L_3 - .L_2)
	.align		4
.L_2:
        /*0010*/ 	.word	index@(default_function_kernel)
        /*0014*/ 	.word	0x00000000


	//----- nvinfo : EIATTR_MIN_STACK_SIZE
	.align		4
.L_3:
        /*0018*/ 	.byte	0x04, 0x12
        /*001a*/ 	.short	(.L_5 - .L_4)
	.align		4
.L_4:
        /*001c*/ 	.word	index@(default_function_kernel)
        /*0020*/ 	.word	0x00000000
.L_5:


//--------------------- .nv.compat                --------------------------
	.section	.nv.compat,"",@"SHT_CUDA_COMPAT_INFO"
	.align	4
        /*0000*/ 	.byte	0x02, 0x09, 0x00, 0x00, 0x02, 0x02, 0x01, 0x00, 0x02, 0x05, 0x05, 0x00, 0x03, 0x07, 0x01, 0x01
        /*0010*/ 	.byte	0x02, 0x03, 0x00, 0x00, 0x02, 0x06, 0x01, 0x00, 0x04, 0x0b, 0x08, 0x00, 0x09, 0x00, 0x00, 0x00
        /*0020*/ 	.byte	0x00, 0x00, 0x00, 0x00


//--------------------- .nv.info.default_function_kernel --------------------------
	.section	.nv.info.default_function_kernel,"",@"SHT_CUDA_INFO"
	.sectionflags	@""
	.align	4


	//----- nvinfo : EIATTR_CUDA_API_VERSION
	.align		4
        /*0000*/ 	.byte	0x04, 0x37
        /*0002*/ 	.short	(.L_7 - .L_6)
.L_6:
        /*0004*/ 	.word	0x00000082


	//----- nvinfo : EIATTR_KPARAM_INFO
	.align		4
.L_7:
        /*0008*/ 	.byte	0x04, 0x17
        /*000a*/ 	.short	(.L_9 - .L_8)
.L_8:
        /*000c*/ 	.word	0x00000000
        /*0010*/ 	.short	0x0001
        /*0012*/ 	.short	0x0008
        /*0014*/ 	.byte	0x00, 0xf5, 0x21, 0x00


	//----- nvinfo : EIATTR_KPARAM_INFO
	.align		4
.L_9:
        /*0018*/ 	.byte	0x04, 0x17
        /*001a*/ 	.short	(.L_11 - .L_10)
.L_10:
        /*001c*/ 	.word	0x00000000
        /*0020*/ 	.short	0x0000
        /*0022*/ 	.short	0x0000
        /*0024*/ 	.byte	0x00, 0xf5, 0x21, 0x00


	//----- nvinfo : EIATTR_SPARSE_MMA_MASK
	.align		4
.L_11:
        /*0028*/ 	.byte	0x03, 0x50
        /*002a*/ 	.short	0x0000


	//----- nvinfo : EIATTR_MAXREG_COUNT
	.align		4
        /*002c*/ 	.byte	0x03, 0x1b
        /*002e*/ 	.short	0x00ff


	//----- nvinfo : EIATTR_MERCURY_ISA_VERSION
	.align		4
        /*0030*/ 	.byte	0x03, 0x5f
        /*0032*/ 	.short	0x0101


	//----- nvinfo : EIATTR_VRC_CTA_INIT_COUNT
	.align		4
        /*0034*/ 	.byte	0x02, 0x4a
	.zero		1
	.zero		1


	//----- nvinfo : EIATTR_EXIT_INSTR_OFFSETS
	.align		4
        /*0038*/ 	.byte	0x04, 0x1c
        /*003a*/ 	.short	(.L_13 - .L_12)


	//   ....[0]....
.L_12:
        /*003c*/ 	.word	0x00000740


	//----- nvinfo : EIATTR_MAX_THREADS
	.align		4
.L_13:
        /*0040*/ 	.byte	0x04, 0x05
        /*0042*/ 	.short	(.L_15 - .L_14)
.L_14:
        /*0044*/ 	.word	0x00000004
        /*0048*/ 	.word	0x00000001
        /*004c*/ 	.word	0x00000001


	//----- nvinfo : EIATTR_CBANK_PARAM_SIZE
	.align		4
.L_15:
        /*0050*/ 	.byte	0x03, 0x19
        /*0052*/ 	.short	0x0010


	//----- nvinfo : EIATTR_PARAM_CBANK
	.align		4
        /*0054*/ 	.byte	0x04, 0x0a
        /*0056*/ 	.short	(.L_17 - .L_16)
	.align		4
.L_16:
        /*0058*/ 	.word	index@(.nv.constant0.default_function_kernel)
        /*005c*/ 	.short	0x0380
        /*005e*/ 	.short	0x0010


	//----- nvinfo : EIATTR_SW_WAR
	.align		4
.L_17:
        /*0060*/ 	.byte	0x04, 0x36
        /*0062*/ 	.short	(.L_19 - .L_18)
.L_18:
        /*0064*/ 	.word	0x00000008
.L_19:


//--------------------- .nv.callgraph             --------------------------
	.section	.nv.callgraph,"",@"SHT_CUDA_CALLGRAPH"
	.align	4
	.sectionentsize	8
	.align		4
        /*0000*/ 	.word	0x00000000
	.align		4
        /*0004*/ 	.word	0xffffffff
	.align		4
        /*0008*/ 	.word	0x00000000
	.align		4
        /*000c*/ 	.word	0xfffffffe
	.align		4
        /*0010*/ 	.word	0x00000000
	.align		4
        /*0014*/ 	.word	0xfffffffd
	.align		4
        /*0018*/ 	.word	0x00000000
	.align		4
        /*001c*/ 	.word	0xfffffffc


//--------------------- .text.default_function_kernel --------------------------
	.section	.text.default_function_kernel,"ax",@progbits
	.align	128
        .global         default_function_kernel
        .type           default_function_kernel,@function
        .size           default_function_kernel,(.L_x_1 - default_function_kernel)
        .other          default_function_kernel,@"STO_CUDA_ENTRY STV_DEFAULT"
default_function_kernel:
.text.default_function_kernel:
[----:B------:R-:W-:Y:S01]  /*0000*/  LDC R1, c[0x0][0x37c] ;  /* 0x0000df00ff017b82 */ /* 0x000fe20000000800 */
[----:B------:R-:W0:Y:S01]  /*0010*/  S2R R4, SR_CTAID.X ;  /* 0x0000000000047919 */ /* 0x000e220000002500 */
[----:B------:R-:W1:Y:S01]  /*0020*/  LDCU.64 UR4, c[0x0][0x358] ;  /* 0x00006b00ff0477ac */ /* 0x000e620008000a00 */
[----:B------:R-:W2:Y:S01]  /*0030*/  S2R R0, SR_TID.X ;  /* 0x0000000000007919 */ /* 0x000ea20000002100 */
[----:B0-----:R-:W-:-:S04]  /*0040*/  IMAD.HI.U32 R2, R4, 0x66666667, RZ ;  /* 0x6666666704027827 */ /* 0x001fc800078e00ff */
[----:B------:R-:W-:Y:S01]  /*0050*/  IMAD.SHL.U32 R5, R4, 0x8, RZ ;  /* 0x0000000804057824 */ /* 0x000fe200078e00ff */
[----:B------:R-:W-:Y:S01]  /*0060*/  SHF.R.U32.HI R3, RZ, 0x4, R2 ;  /* 0x00000004ff037819 */ /* 0x000fe20000011602 */
[----:B--2---:R-:W-:-:S03]  /*0070*/  IMAD.SHL.U32 R7, R0, 0x2, RZ ;  /* 0x0000000200077824 */ /* 0x004fc600078e00ff */
[----:B------:R-:W-:Y:S01]  /*0080*/  LOP3.LUT R6, R5, 0x8, RZ, 0xc0, !PT ;  /* 0x0000000805067812 */ /* 0x000fe200078ec0ff */
[C---:B------:R-:W-:Y:S01]  /*0090*/  IMAD R23, R3.reuse, -0x28, R4 ;  /* 0xffffffd803177824 */ /* 0x040fe200078e0204 */
[----:B------:R-:W-:Y:S01]  /*00a0*/  SHF.R.U32.HI R5, RZ, 0x3, R2 ;  /* 0x00000003ff057819 */ /* 0x000fe20000011602 */
[----:B------:R-:W-:Y:S01]  /*00b0*/  IMAD R8, R3, 0x3c0, RZ ;  /* 0x000003c003087824 */ /* 0x000fe200078e02ff */
[CC--:B------:R-:W-:Y:S01]  /*00c0*/  LOP3.LUT P1, RZ, R6.reuse, R7.reuse, RZ, 0xfc, !PT ;  /* 0x0000000706ff7212 */ /* 0x0c0fe2000782fcff */
[----:B------:R-:W0:Y:S01]  /*00d0*/  LDC.64 R2, c[0x0][0x380] ;  /* 0x0000e000ff027b82 */ /* 0x000e220000000a00 */
[----:B------:R-:W-:Y:S01]  /*00e0*/  ISETP.GE.U32.AND P3, PT, R23, 0x14, PT ;  /* 0x000000141700780c */ /* 0x000fe20003f66070 */
[----:B------:R-:W-:Y:S01]  /*00f0*/  IMAD R5, R5, -0x14, R4 ;  /* 0xffffffec05057824 */ /* 0x000fe200078e0204 */
[CC--:B------:R-:W-:Y:S02]  /*0100*/  LOP3.LUT R8, R6.reuse, R7.reuse, R8, 0xfe, !PT ;  /* 0x0000000706087212 */ /* 0x0c0fe400078efe08 */
[----:B------:R-:W-:Y:S01]  /*0110*/  LOP3.LUT R6, R6, R7, RZ, 0xfc, !PT ;  /* 0x0000000706067212 */ /* 0x000fe200078efcff */
[----:B------:R-:W-:Y:S01]  /*0120*/  IMAD.MOV.U32 R7, RZ, RZ, -0x800003 ;  /* 0xff7ffffdff077424 */ /* 0x000fe200078e00ff */
[----:B------:R-:W-:Y:S01]  /*0130*/  LOP3.LUT P0, RZ, R5, 0x1e, RZ, 0xc0, !PT ;  /* 0x0000001e05ff7812 */ /* 0x000fe2000780c0ff */
[----:B------:R-:W-:Y:S01]  /*0140*/  VIADD R9, R8, 0x280 ;  /* 0x0000028008097836 */ /* 0x000fe20000000000 */
[----:B------:R-:W-:-:S02]  /*0150*/  ISETP.NE.AND P2, PT, R6, RZ, PT ;  /* 0x000000ff0600720c */ /* 0x000fc40003f45270 */
[C---:B------:R-:W-:Y:S02]  /*0160*/  ISETP.LT.U32.OR P0, PT, R23.reuse, 0x14, !P0 ;  /* 0x000000141700780c */ /* 0x040fe40004701470 */
[----:B------:R-:W-:Y:S01]  /*0170*/  ISETP.LT.U32.OR P4, PT, R23, 0x14, !P2 ;  /* 0x000000141700780c */ /* 0x000fe20005781470 */
[----:B------:R-:W-:Y:S01]  /*0180*/  @!P3 IMAD.MOV R9, RZ, RZ, R8 ;  /* 0x000000ffff09b224 */ /* 0x000fe200078e0208 */
[----:B------:R-:W-:Y:S01]  /*0190*/  PLOP3.LUT P1, PT, P0, P1, PT, 0xf2, 0x2f ;  /* 0x00000000002f781c */ /* 0x000fe20000723e72 */
[----:B------:R-:W-:-:S05]  /*01a0*/  IMAD.SHL.U32 R8, R5, 0x10, RZ ;  /* 0x0000001005087824 */ /* 0x000fca00078e00ff */
[----:B------:R-:W-:-:S04]  /*01b0*/  LOP3.LUT R8, R8, 0x1e0, RZ, 0xc0, !PT ;  /* 0x000001e008087812 */ /* 0x000fc800078ec0ff */
[----:B------:R-:W-:Y:S01]  /*01c0*/  IADD3 R9, PT, PT, R9, -0x151, R8 ;  /* 0xfffffeaf09097810 */ /* 0x000fe20007ffe008 */
[----:B------:R-:W-:-:S04]  /*01d0*/  IMAD.MOV.U32 R8, RZ, RZ, -0x800003 ;  /* 0xff7ffffdff087424 */ /* 0x000fc800078e00ff */
[----:B0-----:R-:W-:-:S04]  /*01e0*/  IMAD.WIDE R2, R9, 0x4, R2 ;  /* 0x0000000409027825 */ /* 0x001fc800078e0202 */
[----:B------:R-:W-:Y:S01]  /*01f0*/  IMAD.MOV.U32 R9, RZ, RZ, -0x800003 ;  /* 0xff7ffffdff097424 */ /* 0x000fe200078e00ff */
[----:B-1----:R-:W2:Y:S01]  /*0200*/  @!P1 LDG.E.CONSTANT R7, desc[UR4][R2.64] ;  /* 0x0000000402079981 */ /* 0x002ea2000c1e9900 */
[----:B------:R-:W-:-:S03]  /*0210*/  IMAD.MOV.U32 R10, RZ, RZ, -0x800003 ;  /* 0xff7ffffdff0a7424 */ /* 0x000fc600078e00ff */
[----:B------:R-:W2:Y:S01]  /*0220*/  @!P0 LDG.E.CONSTANT R8, desc[UR4][R2.64+0x4] ;  /* 0x0000040402088981 */ /* 0x000ea2000c1e9900 */
[----:B------:R-:W-:-:S03]  /*0230*/  IMAD.MOV.U32 R11, RZ, RZ, -0x800003 ;  /* 0xff7ffffdff0b7424 */ /* 0x000fc600078e00ff */
[----:B------:R-:W3:Y:S01]  /*0240*/  @!P0 LDG.E.CONSTANT R9, desc[UR4][R2.64+0x8] ;  /* 0x0000080402098981 */ /* 0x000ee2000c1e9900 */
[----:B------:R-:W-:-:S03]  /*0250*/  IMAD.MOV.U32 R12, RZ, RZ, -0x800003 ;  /* 0xff7ffffdff0c7424 */ /* 0x000fc600078e00ff */
[----:B------:R-:W4:Y:S01]  /*0260*/  @!P4 LDG.E.CONSTANT R10, desc[UR4][R2.64+0x40] ;  /* 0x00004004020ac981 */ /* 0x000f22000c1e9900 */
[----:B------:R-:W-:-:S03]  /*0270*/  IMAD.MOV.U32 R13, RZ, RZ, -0x800003 ;  /* 0xff7ffffdff0d7424 */ /* 0x000fc600078e00ff */
[----:B------:R-:W5:Y:S01]  /*0280*/  @P3 LDG.E.CONSTANT R11, desc[UR4][R2.64+0x44] ;  /* 0x00004404020b3981 */ /* 0x000f62000c1e9900 */
[----:B------:R-:W-:Y:S01]  /*0290*/  LOP3.LUT R5, R5, 0x1e, RZ, 0xc0, !PT ;  /* 0x0000001e05057812 */ /* 0x000fe200078ec0ff */
[----:B------:R-:W-:Y:S02]  /*02a0*/  IMAD.MOV.U32 R14, RZ, RZ, -0x800003 ;  /* 0xff7ffffdff0e7424 */ /* 0x000fe400078e00ff */
[----:B------:R-:W5:Y:S01]  /*02b0*/  @P3 LDG.E.CONSTANT R12, desc[UR4][R2.64+0x48] ;  /* 0x00004804020c3981 */ /* 0x000f62000c1e9900 */
[C---:B------:R-:W-:Y:S01]  /*02c0*/  ISETP.EQ.OR P0, PT, R5.reuse, RZ, !P2 ;  /* 0x000000ff0500720c */ /* 0x040fe20005702670 */
[----:B------:R-:W-:Y:S02]  /*02d0*/  IMAD.MOV.U32 R15, RZ, RZ, -0x800003 ;  /* 0xff7ffffdff0f7424 */ /* 0x000fe400078e00ff */
[----:B------:R-:W5:Y:S01]  /*02e0*/  @!P4 LDG.E.CONSTANT R13, desc[UR4][R2.64+0x80] ;  /* 0x00008004020dc981 */ /* 0x000f62000c1e9900 */
[----:B------:R-:W-:Y:S01]  /*02f0*/  ISETP.NE.AND P4, PT, R5, RZ, PT ;  /* 0x000000ff0500720c */ /* 0x000fe20003f85270 */
[----:B------:R-:W-:-:S02]  /*0300*/  IMAD.MOV.U32 R16, RZ, RZ, -0x800003 ;  /* 0xff7ffffdff107424 */ /* 0x000fc400078e00ff */
[----:B------:R-:W5:Y:S01]  /*0310*/  @P3 LDG.E.CONSTANT R14, desc[UR4][R2.64+0x84] ;  /* 0x00008404020e3981 */ /* 0x000f62000c1e9900 */
[----:B------:R-:W-:-:S03]  /*0320*/  IMAD.MOV.U32 R17, RZ, RZ, -0x800003 ;  /* 0xff7ffffdff117424 */ /* 0x000fc600078e00ff */
[----:B------:R-:W5:Y:S01]  /*0330*/  @P3 LDG.E.CONSTANT R15, desc[UR4][R2.64+0x88] ;  /* 0x00008804020f3981 */ /* 0x000f62000c1e9900 */
[----:B------:R-:W-:-:S03]  /*0340*/  IMAD.MOV.U32 R18, RZ, RZ, -0x800003 ;  /* 0xff7ffffdff127424 */ /* 0x000fc600078e00ff */
[----:B------:R-:W5:Y:S01]  /*0350*/  @!P0 LDG.E.CONSTANT R16, desc[UR4][R2.64+0x500] ;  /* 0x0005000402108981 */ /* 0x000f62000c1e9900 */
[----:B------:R-:W-:-:S03]  /*0360*/  IMAD.MOV.U32 R19, RZ, RZ, -0x800003 ;  /* 0xff7ffffdff137424 */ /* 0x000fc600078e00ff */
[----:B------:R-:W5:Y:S01]  /*0370*/  @P4 LDG.E.CONSTANT R17, desc[UR4][R2.64+0x504] ;  /* 0x0005040402114981 */ /* 0x000f62000c1e9900 */
[----:B------:R-:W-:-:S03]  /*0380*/  ISETP.GT.U32.AND P1, PT, R23, 0x13, PT ;  /* 0x000000131700780c */ /* 0x000fc60003f24070 */
[----:B------:R-:W5:Y:S01]  /*0390*/  @P4 LDG.E.CONSTANT R18, desc[UR4][R2.64+0x508] ;  /* 0x0005080402124981 */ /* 0x000f62000c1e9900 */
[----:B------:R-:W-:Y:S01]  /*03a0*/  ISETP.EQ.OR P3, PT, R5, RZ, P1 ;  /* 0x000000ff0500720c */ /* 0x000fe20000f62670 */
[----:B------:R-:W-:Y:S02]  /*03b0*/  IMAD.MOV.U32 R5, RZ, RZ, -0x800003 ;  /* 0xff7ffffdff057424 */ /* 0x000fe400078e00ff */
[----:B------:R-:W5:Y:S01]  /*03c0*/  @P2 LDG.E.CONSTANT R19, desc[UR4][R2.64+0x540] ;  /* 0x0005400402132981 */ /* 0x000f62000c1e9900 */
[----:B------:R-:W-:-:S03]  /*03d0*/  ISETP.EQ.OR P4, PT, R6, RZ, P3 ;  /* 0x000000ff0600720c */ /* 0x000fc60001f82670 */
[----:B------:R-:W5:Y:S04]  /*03e0*/  LDG.E.CONSTANT R20, desc[UR4][R2.64+0x544] ;  /* 0x0005440402147981 */ /* 0x000f68000c1e9900 */
[----:B------:R-:W5:Y:S01]  /*03f0*/  LDG.E.CONSTANT R22, desc[UR4][R2.64+0x548] ;  /* 0x0005480402167981 */ /* 0x000f62000c1e9900 */
[----:B------:R-:W-:Y:S01]  /*0400*/  ISETP.NE.AND P0, PT, R6, RZ, PT ;  /* 0x000000ff0600720c */ /* 0x000fe20003f05270 */
[----:B------:R-:W-:Y:S02]  /*0410*/  IMAD.MOV.U32 R21, RZ, RZ, -0x800003 ;  /* 0xff7ffffdff157424 */ /* 0x000fe400078e00ff */
[----:B------:R-:W5:Y:S04]  /*0420*/  @P2 LDG.E.CONSTANT R5, desc[UR4][R2.64+0x580] ;  /* 0x0005800402052981 */ /* 0x000f68000c1e9900 */
[----:B------:R-:W5:Y:S01]  /*0430*/  LDG.E.CONSTANT R24, desc[UR4][R2.64+0x584] ;  /* 0x0005840402187981 */ /* 0x000f62000c1e9900 */
[----:B------:R-:W-:Y:S01]  /*0440*/  ISETP.LT.U32.AND P0, PT, R23, 0x14, P0 ;  /* 0x000000141700780c */ /* 0x000fe20000701070 */
[----:B------:R-:W-:-:S02]  /*0450*/  IMAD.MOV.U32 R23, RZ, RZ, -0x800003 ;  /* 0xff7ffffdff177424 */ /* 0x000fc400078e00ff */
[----:B------:R-:W5:Y:S01]  /*0460*/  LDG.E.CONSTANT R6, desc[UR4][R2.64+0x588] ;  /* 0x0005880402067981 */ /* 0x000f62000c1e9900 */
[----:B------:R-:W-:-:S03]  /*0470*/  IMAD.MOV.U32 R25, RZ, RZ, -0x800003 ;  /* 0xff7ffffdff197424 */ /* 0x000fc600078e00ff */
[----:B------:R-:W5:Y:S01]  /*0480*/  @!P4 LDG.E.CONSTANT R21, desc[UR4][R2.64+0xa00] ;  /* 0x000a00040215c981 */ /* 0x000f62000c1e9900 */
[----:B------:R-:W-:-:S03]  /*0490*/  IMAD.MOV.U32 R26, RZ, RZ, -0x800003 ;  /* 0xff7ffffdff1a7424 */ /* 0x000fc600078e00ff */
[----:B------:R-:W5:Y:S01]  /*04a0*/  @!P3 LDG.E.CONSTANT R23, desc[UR4][R2.64+0xa04] ;  /* 0x000a04040217b981 */ /* 0x000f62000c1e9900 */
[----:B------:R-:W-:-:S03]  /*04b0*/  IMAD.MOV.U32 R27, RZ, RZ, -0x800003 ;  /* 0xff7ffffdff1b7424 */ /* 0x000fc600078e00ff */
[----:B------:R-:W5:Y:S01]  /*04c0*/  @!P3 LDG.E.CONSTANT R25, desc[UR4][R2.64+0xa08] ;  /* 0x000a08040219b981 */ /* 0x000f62000c1e9900 */
[----:B------:R-:W-:-:S03]  /*04d0*/  IMAD.MOV.U32 R28, RZ, RZ, -0x800003 ;  /* 0xff7ffffdff1c7424 */ /* 0x000fc600078e00ff */
[----:B------:R-:W5:Y:S01]  /*04e0*/  @P0 LDG.E.CONSTANT R26, desc[UR4][R2.64+0xa40] ;  /* 0x000a4004021a0981 */ /* 0x000f62000c1e9900 */
[----:B------:R-:W-:-:S03]  /*04f0*/  IMAD.MOV.U32 R29, RZ, RZ, -0x800003 ;  /* 0xff7ffffdff1d7424 */ /* 0x000fc600078e00ff */
[----:B------:R-:W5:Y:S01]  /*0500*/  @!P1 LDG.E.CONSTANT R27, desc[UR4][R2.64+0xa44] ;  /* 0x000a4404021b9981 */ /* 0x000f62000c1e9900 */
[----:B------:R-:W-:-:S03]  /*0510*/  IMAD.MOV.U32 R30, RZ, RZ, -0x800003 ;  /* 0xff7ffffdff1e7424 */ /* 0x000fc600078e00ff */
[----:B------:R-:W5:Y:S01]  /*0520*/  @!P1 LDG.E.CONSTANT R28, desc[UR4][R2.64+0xa48] ;  /* 0x000a4804021c9981 */ /* 0x000f62000c1e9900 */
[----:B------:R-:W-:-:S03]  /*0530*/  IMAD.MOV.U32 R31, RZ, RZ, -0x800003 ;  /* 0xff7ffffdff1f7424 */ /* 0x000fc600078e00ff */
[----:B------:R-:W5:Y:S04]  /*0540*/  @P0 LDG.E.CONSTANT R29, desc[UR4][R2.64+0xa80] ;  /* 0x000a8004021d0981 */ /* 0x000f68000c1e9900 */
[----:B------:R-:W5:Y:S04]  /*0550*/  @!P1 LDG.E.CONSTANT R30, desc[UR4][R2.64+0xa84] ;  /* 0x000a8404021e9981 */ /* 0x000f68000c1e9900 */
[----:B------:R0:W5:Y:S02]  /*0560*/  @!P1 LDG.E.CONSTANT R31, desc[UR4][R2.64+0xa88] ;  /* 0x000a8804021f9981 */ /* 0x000164000c1e9900 */
[----:B0-----:R-:W0:Y:S01]  /*0570*/  LDC.64 R2, c[0x0][0x388] ;  /* 0x0000e200ff027b82 */ /* 0x001e220000000a00 */
[----:B--2---:R-:W-:-:S04]  /*0580*/  FMNMX3 R8, R7, -3.40282306073709652508e+38, R8, !PT ;  /* 0xff7ffffd07087876 */ /* 0x004fc80007800008 */
[----:B---3--:R-:W-:-:S04]  /*0590*/  FMNMX R9, R8, R9, !PT ;  /* 0x0000000908097209 */ /* 0x008fc80007800000 */
[----:B----4-:R-:W-:-:S04]  /*05a0*/  FMNMX R10, R9, R10, !PT ;  /* 0x0000000a090a7209 */ /* 0x010fc80007800000 */
[----:B-----5:R-:W-:-:S04]  /*05b0*/  FMNMX R11, R10, R11, !PT ;  /* 0x0000000b0a0b7209 */ /* 0x020fc80007800000 */
[----:B------:R-:W-:-:S04]  /*05c0*/  FMNMX R12, R11, R12, !PT ;  /* 0x0000000c0b0c7209 */ /* 0x000fc80007800000 */
[----:B------:R-:W-:-:S04]  /*05d0*/  FMNMX R13, R12, R13, !PT ;  /* 0x0000000d0c0d7209 */ /* 0x000fc80007800000 */
[----:B------:R-:W-:-:S04]  /*05e0*/  FMNMX R14, R13, R14, !PT ;  /* 0x0000000e0d0e7209 */ /* 0x000fc80007800000 */
[----:B------:R-:W-:-:S04]  /*05f0*/  FMNMX R15, R14, R15, !PT ;  /* 0x0000000f0e0f7209 */ /* 0x000fc80007800000 */
[----:B------:R-:W-:-:S04]  /*0600*/  FMNMX R16, R15, R16, !PT ;  /* 0x000000100f107209 */ /* 0x000fc80007800000 */
[----:B------:R-:W-:-:S04]  /*0610*/  FMNMX R17, R16, R17, !PT ;  /* 0x0000001110117209 */ /* 0x000fc80007800000 */
[----:B------:R-:W-:-:S04]  /*0620*/  FMNMX R17, R17, R18, !PT ;  /* 0x0000001211117209 */ /* 0x000fc80007800000 */
[----:B------:R-:W-:-:S04]  /*0630*/  FMNMX3 R19, R17, R19, R20, !PT ;  /* 0x0000001311137276 */ /* 0x000fc80007800014 */
[----:B------:R-:W-:-:S04]  /*0640*/  FMNMX R19, R19, R22, !PT ;  /* 0x0000001613137209 */ /* 0x000fc80007800000 */
[----:B------:R-:W-:-:S04]  /*0650*/  FMNMX3 R5, R19, R5, R24, !PT ;  /* 0x0000000513057276 */ /* 0x000fc80007800018 */
[----:B------:R-:W-:Y:S01]  /*0660*/  FMNMX R6, R5, R6, !PT ;  /* 0x0000000605067209 */ /* 0x000fe20007800000 */
[----:B------:R-:W-:-:S03]  /*0670*/  IMAD.SHL.U32 R5, R4, 0x4, RZ ;  /* 0x0000000404057824 */ /* 0x000fc600078e00ff */
[----:B------:R-:W-:Y:S02]  /*0680*/  FMNMX R6, R6, R21, !PT ;  /* 0x0000001506067209 */ /* 0x000fe40007800000 */
[----:B------:R-:W-:Y:S02]  /*0690*/  LOP3.LUT R5, R5, R0, RZ, 0xfc, !PT ;  /* 0x0000000005057212 */ /* 0x000fe400078efcff */
[----:B------:R-:W-:-:S03]  /*06a0*/  FMNMX R6, R6, R23, !PT ;  /* 0x0000001706067209 */ /* 0x000fc60007800000 */
[----:B0-----:R-:W-:Y:S01]  /*06b0*/  IMAD.WIDE.U32 R2, R5, 0x4, R2 ;  /* 0x0000000405027825 */ /* 0x001fe200078e0002 */
[----:B------:R-:W-:-:S04]  /*06c0*/  FMNMX R25, R6, R25, !PT ;  /* 0x0000001906197209 */ /* 0x000fc80007800000 */
[----:B------:R-:W-:-:S04]  /*06d0*/  FMNMX R26, R25, R26, !PT ;  /* 0x0000001a191a7209 */ /* 0x000fc80007800000 */
[----:B------:R-:W-:-:S04]  /*06e0*/  FMNMX R27, R26, R27, !PT ;  /* 0x0000001b1a1b7209 */ /* 0x000fc80007800000 */
[----:B------:R-:W-:-:S04]  /*06f0*/  FMNMX R28, R27, R28, !PT ;  /* 0x0000001c1b1c7209 */ /* 0x000fc80007800000 */
[----:B------:R-:W-:-:S04]  /*0700*/  FMNMX R29, R28, R29, !PT ;  /* 0x0000001d1c1d7209 */ /* 0x000fc80007800000 */
[----:B------:R-:W-:-:S04]  /*0710*/  FMNMX R30, R29, R30, !PT ;  /* 0x0000001e1d1e7209 */ /* 0x000fc80007800000 */
[----:B------:R-:W-:-:S05]  /*0720*/  FMNMX R31, R30, R31, !PT ;  /* 0x0000001f1e1f7209 */ /* 0x000fca0007800000 */
[----:B------:R-:W-:Y:S01]  /*0730*/  STG.E desc[UR4][R2.64], R31 ;  /* 0x0000001f02007986 */ /* 0x000fe2000c101904 */
[----:B------:R-:W-:Y:S05]  /*0740*/  EXIT ;  /* 0x000000000000794d */ /* 0x000fea0003800000 */
.L_x_0:
[----:B------:R-:W-:-:S00]  /*0750*/  BRA `(.L_x_0) ;  /* 0xfffffffc00fc7947 */ /* 0x000fc0000383ffff */
[----:B------:R-:W-:-:S00]  /*0760*/  NOP ;  /* 0x0000000000007918 */ /* 0x000fc00000000000 */
        /* <DEDUP_REMOVED lines=9> */
.L_x_1:


//--------------------- .nv.shared.reserved.0     --------------------------
	.section	.nv.shared.reserved.0,"aw",@nobits
	.weak		__nv_reservedSMEM_offset_0_alias
	.size		__nv_reservedSMEM_offset_0_alias, 0, 64
	.other		__nv_reservedSMEM_offset_0_alias,@"STO_CUDA_RESERVED_SHARED STV_DEFAULT"
__nv_reservedSMEM_offset_0_alias:
	.zero		0
	.zero		64


//--------------------- .nv.constant0.default_function_kernel --------------------------
	.section	.nv.constant0.default_function_kernel,"a",@progbits
	.sectionflags	@""
	.align	4
.nv.constant0.default_function_kernel:
	.zero		912


//--------------------- SYMBOLS --------------------------

	.type		.nv.reservedSmem.offset0,@object
	.size		.nv.reservedSmem.offset0,0x4
